//
// Generated by NVIDIA NVVM Compiler
//
// Compiler Build ID: CL-36424714
// Cuda compilation tools, release 13.0, V13.0.88
// Based on NVVM 20.0.0
//

.version 9.0
.target sm_100
.address_size 64

	// .globl	_Z10convolve2dPiS_iiiPKf

.visible .entry _Z10convolve2dPiS_iiiPKf(
	.param .u64 .ptr .align 1 _Z10convolve2dPiS_iiiPKf_param_0,
	.param .u64 .ptr .align 1 _Z10convolve2dPiS_iiiPKf_param_1,
	.param .u32 _Z10convolve2dPiS_iiiPKf_param_2,
	.param .u32 _Z10convolve2dPiS_iiiPKf_param_3,
	.param .u32 _Z10convolve2dPiS_iiiPKf_param_4,
	.param .u64 .ptr .align 1 _Z10convolve2dPiS_iiiPKf_param_5
)
{


	ret;

}
	// .globl	_Z23convolve2d_sharedMemoryPiS_iiiPKf
.visible .entry _Z23convolve2d_sharedMemoryPiS_iiiPKf(
	.param .u64 .ptr .align 1 _Z23convolve2d_sharedMemoryPiS_iiiPKf_param_0,
	.param .u64 .ptr .align 1 _Z23convolve2d_sharedMemoryPiS_iiiPKf_param_1,
	.param .u32 _Z23convolve2d_sharedMemoryPiS_iiiPKf_param_2,
	.param .u32 _Z23convolve2d_sharedMemoryPiS_iiiPKf_param_3,
	.param .u32 _Z23convolve2d_sharedMemoryPiS_iiiPKf_param_4,
	.param .u64 .ptr .align 1 _Z23convolve2d_sharedMemoryPiS_iiiPKf_param_5
)
{


	ret;

}


// ===== COMPILED SASS (sm_100) =====

	.target	sm_100

	.elftype	@"ET_EXEC"


//--------------------- .note.nv.tkinfo           --------------------------
	.section	.note.nv.tkinfo,"",@"SHT_NOTE"
	.sectionflags	@"SHF_NOTE_NV_TKINFO"
	.tkinfo
        /*0018*/ 	.word	0x00000002
        /*0030*/ 	.string	""
        /*0030*/ 	.string	"ptxas"
        /*0030*/ 	.string	"Cuda compilation tools, release 13.0, V13.0.88"
        /*0030*/ 	.string	"Build cuda_13.0.r13.0/compiler.36424714_0"
        /*0030*/ 	.string	"-arch sm_100 -m 64 "



//--------------------- .note.nv.cuinfo           --------------------------
	.section	.note.nv.cuinfo,"",@"SHT_NOTE"
	.sectionflags	@"SHF_NOTE_NV_CUINFO"
        /*0018*/ 	.short	0x0002
        /*001a*/ 	.short	0x0064
        /*001c*/ 	.short	0x0082
	.zero		2


//--------------------- .nv.info                  --------------------------
	.section	.nv.info,"",@"SHT_CUDA_INFO"
	.align	4


	//----- nvinfo : EIATTR_REGCOUNT
	.align		4
        /*0000*/ 	.byte	0x04, 0x2f
        /*0002*/ 	.short	(.L_1 - .L_0)
	.align		4
.L_0:
        /*0004*/ 	.word	index@(_Z10convolve2dPiS_iiiPKf)
        /*0008*/ 	.word	0x00000004


	//----- nvinfo : EIATTR_FRAME_SIZE
	.align		4
.L_1:
        /*000c*/ 	.byte	0x04, 0x11
        /*000e*/ 	.short	(.L_3 - .L_2)
	.align		4
.L_2:
        /*0010*/ 	.word	index@(_Z10convolve2dPiS_iiiPKf)
        /*0014*/ 	.word	0x00000000


	//----- nvinfo : EIATTR_REGCOUNT
	.align		4
.L_3:
        /*0018*/ 	.byte	0x04, 0x2f
        /*001a*/ 	.short	(.L_5 - .L_4)
	.align		4
.L_4:
        /*001c*/ 	.word	index@(_Z23convolve2d_sharedMemoryPiS_iiiPKf)
        /*0020*/ 	.word	0x00000004


	//----- nvinfo : EIATTR_FRAME_SIZE
	.align		4
.L_5:
        /*0024*/ 	.byte	0x04, 0x11
        /*0026*/ 	.short	(.L_7 - .L_6)
	.align		4
.L_6:
        /*0028*/ 	.word	index@(_Z23convolve2d_sharedMemoryPiS_iiiPKf)
        /*002c*/ 	.word	0x00000000


	//----- nvinfo : EIATTR_MIN_STACK_SIZE
	.align		4
.L_7:
        /*0030*/ 	.byte	0x04, 0x12
        /*0032*/ 	.short	(.L_9 - .L_8)
	.align		4
.L_8:
        /*0034*/ 	.word	index@(_Z23convolve2d_sharedMemoryPiS_iiiPKf)
        /*0038*/ 	.word	0x00000000


	//----- nvinfo : EIATTR_MIN_STACK_SIZE
	.align		4
.L_9:
        /*003c*/ 	.byte	0x04, 0x12
        /*003e*/ 	.short	(.L_11 - .L_10)
	.align		4
.L_10:
        /*0040*/ 	.word	index@(_Z10convolve2dPiS_iiiPKf)
        /*0044*/ 	.word	0x00000000
.L_11:


//--------------------- .nv.compat                --------------------------
	.section	.nv.compat,"",@"SHT_CUDA_COMPAT_INFO"
	.align	4
        /*0000*/ 	.byte	0x02, 0x09, 0x00, 0x00, 0x02, 0x02, 0x01, 0x00, 0x02, 0x05, 0x05, 0x00, 0x03, 0x07, 0x01, 0x01
        /*0010*/ 	.byte	0x02, 0x03, 0x00, 0x00, 0x02, 0x06, 0x01, 0x00, 0x04, 0x0b, 0x08, 0x00, 0x09, 0x00, 0x00, 0x00
        /*0020*/ 	.byte	0x00, 0x00, 0x00, 0x00


//--------------------- .nv.info._Z23convolve2d_sharedMemoryPiS_iiiPKf --------------------------
	.section	.nv.info._Z23convolve2d_sharedMemoryPiS_iiiPKf,"",@"SHT_CUDA_INFO"
	.sectionflags	@""
	.align	4


	//----- nvinfo : EIATTR_CUDA_API_VERSION
	.align		4
        /*0000*/ 	.byte	0x04, 0x37
        /*0002*/ 	.short	(.L_13 - .L_12)
.L_12:
        /*0004*/ 	.word	0x00000082


	//----- nvinfo : EIATTR_KPARAM_INFO
	.align		4
.L_13:
        /*0008*/ 	.byte	0x04, 0x17
        /*000a*/ 	.short	(.L_15 - .L_14)
.L_14:
        /*000c*/ 	.word	0x00000000
        /*0010*/ 	.short	0x0005
        /*0012*/ 	.short	0x0020
        /*0014*/ 	.byte	0x00, 0xf5, 0x21, 0x00


	//----- nvinfo : EIATTR_KPARAM_INFO
	.align		4
.L_15:
        /*0018*/ 	.byte	0x04, 0x17
        /*001a*/ 	.short	(.L_17 - .L_16)
.L_16:
        /*001c*/ 	.word	0x00000000
        /*0020*/ 	.short	0x0004
        /*0022*/ 	.short	0x0018
        /*0024*/ 	.byte	0x00, 0xf0, 0x11, 0x00


	//----- nvinfo : EIATTR_KPARAM_INFO
	.align		4
.L_17:
        /*0028*/ 	.byte	0x04, 0x17
        /*002a*/ 	.short	(.L_19 - .L_18)
.L_18:
        /*002c*/ 	.word	0x00000000
        /*0030*/ 	.short	0x0003
        /*0032*/ 	.short	0x0014
        /*0034*/ 	.byte	0x00, 0xf0, 0x11, 0x00


	//----- nvinfo : EIATTR_KPARAM_INFO
	.align		4
.L_19:
        /*0038*/ 	.byte	0x04, 0x17
        /*003a*/ 	.short	(.L_21 - .L_20)
.L_20:
        /*003c*/ 	.word	0x00000000
        /*0040*/ 	.short	0x0002
        /*0042*/ 	.short	0x0010
        /*0044*/ 	.byte	0x00, 0xf0, 0x11, 0x00


	//----- nvinfo : EIATTR_KPARAM_INFO
	.align		4
.L_21:
        /*0048*/ 	.byte	0x04, 0x17
        /*004a*/ 	.short	(.L_23 - .L_22)
.L_22:
        /*004c*/ 	.word	0x00000000
        /*0050*/ 	.short	0x0001
        /*0052*/ 	.short	0x0008
        /*0054*/ 	.byte	0x00, 0xf5, 0x21, 0x00


	//----- nvinfo : EIATTR_KPARAM_INFO
	.align		4
.L_23:
        /*0058*/ 	.byte	0x04, 0x17
        /*005a*/ 	.short	(.L_25 - .L_24)
.L_24:
        /*005c*/ 	.word	0x00000000
        /*0060*/ 	.short	0x0000
        /*0062*/ 	.short	0x0000
        /*0064*/ 	.byte	0x00, 0xf5, 0x21, 0x00


	//----- nvinfo : EIATTR_SPARSE_MMA_MASK
	.align		4
.L_25:
        /*0068*/ 	.byte	0x03, 0x50
        /*006a*/ 	.short	0x0000


	//----- nvinfo : EIATTR_MAXREG_COUNT
	.align		4
        /*006c*/ 	.byte	0x03, 0x1b
        /*006e*/ 	.short	0x00ff


	//----- nvinfo : EIATTR_MERCURY_ISA_VERSION
	.align		4
        /*0070*/ 	.byte	0x03, 0x5f
        /*0072*/ 	.short	0x0101


	//----- nvinfo : EIATTR_VRC_CTA_INIT_COUNT
	.align		4
        /*0074*/ 	.byte	0x02, 0x4a
	.zero		1
	.zero		1


	//----- nvinfo : EIATTR_EXIT_INSTR_OFFSETS
	.align		4
        /*0078*/ 	.byte	0x04, 0x1c
        /*007a*/ 	.short	(.L_27 - .L_26)


	//   ....[0]....
.L_26:
        /*007c*/ 	.word	0x00000010


	//----- nvinfo : EIATTR_CBANK_PARAM_SIZE
	.align		4
.L_27:
        /*0080*/ 	.byte	0x03, 0x19
        /*0082*/ 	.short	0x0028


	//----- nvinfo : EIATTR_PARAM_CBANK
	.align		4
        /*0084*/ 	.byte	0x04, 0x0a
        /*0086*/ 	.short	(.L_29 - .L_28)
	.align		4
.L_28:
        /*0088*/ 	.word	index@(.nv.constant0._Z23convolve2d_sharedMemoryPiS_iiiPKf)
        /*008c*/ 	.short	0x0380
        /*008e*/ 	.short	0x0028


	//----- nvinfo : EIATTR_SW_WAR
	.align		4
.L_29:
        /*0090*/ 	.byte	0x04, 0x36
        /*0092*/ 	.short	(.L_31 - .L_30)
.L_30:
        /*0094*/ 	.word	0x00000008
.L_31:


//--------------------- .nv.info._Z10convolve2dPiS_iiiPKf --------------------------
	.section	.nv.info._Z10convolve2dPiS_iiiPKf,"",@"SHT_CUDA_INFO"
	.sectionflags	@""
	.align	4


	//----- nvinfo : EIATTR_CUDA_API_VERSION
	.align		4
        /*0000*/ 	.byte	0x04, 0x37
        /*0002*/ 	.short	(.L_33 - .L_32)
.L_32:
        /*0004*/ 	.word	0x00000082


	//----- nvinfo : EIATTR_KPARAM_INFO
	.align		4
.L_33:
        /*0008*/ 	.byte	0x04, 0x17
        /*000a*/ 	.short	(.L_35 - .L_34)
.L_34:
        /*000c*/ 	.word	0x00000000
        /*0010*/ 	.short	0x0005
        /*0012*/ 	.short	0x0020
        /*0014*/ 	.byte	0x00, 0xf5, 0x21, 0x00


	//----- nvinfo : EIATTR_KPARAM_INFO
	.align		4
.L_35:
        /*0018*/ 	.byte	0x04, 0x17
        /*001a*/ 	.short	(.L_37 - .L_36)
.L_36:
        /*001c*/ 	.word	0x00000000
        /*0020*/ 	.short	0x0004
        /*0022*/ 	.short	0x0018
        /*0024*/ 	.byte	0x00, 0xf0, 0x11, 0x00


	//----- nvinfo : EIATTR_KPARAM_INFO
	.align		4
.L_37:
        /*0028*/ 	.byte	0x04, 0x17
        /*002a*/ 	.short	(.L_39 - .L_38)
.L_38:
        /*002c*/ 	.word	0x00000000
        /*0030*/ 	.short	0x0003
        /*0032*/ 	.short	0x0014
        /*0034*/ 	.byte	0x00, 0xf0, 0x11, 0x00


	//----- nvinfo : EIATTR_KPARAM_INFO
	.align		4
.L_39:
        /*0038*/ 	.byte	0x04, 0x17
        /*003a*/ 	.short	(.L_41 - .L_40)
.L_40:
        /*003c*/ 	.word	0x00000000
        /*0040*/ 	.short	0x0002
        /*0042*/ 	.short	0x0010
        /*0044*/ 	.byte	0x00, 0xf0, 0x11, 0x00


	//----- nvinfo : EIATTR_KPARAM_INFO
	.align		4
.L_41:
        /*0048*/ 	.byte	0x04, 0x17
        /*004a*/ 	.short	(.L_43 - .L_42)
.L_42:
        /*004c*/ 	.word	0x00000000
        /*0050*/ 	.short	0x0001
        /*0052*/ 	.short	0x0008
        /*0054*/ 	.byte	0x00, 0xf5, 0x21, 0x00


	//----- nvinfo : EIATTR_KPARAM_INFO
	.align		4
.L_43:
        /*0058*/ 	.byte	0x04, 0x17
        /*005a*/ 	.short	(.L_45 - .L_44)
.L_44:
        /*005c*/ 	.word	0x00000000
        /*0060*/ 	.short	0x0000
        /*0062*/ 	.short	0x0000
        /*0064*/ 	.byte	0x00, 0xf5, 0x21, 0x00


	//----- nvinfo : EIATTR_SPARSE_MMA_MASK
	.align		4
.L_45:
        /*0068*/ 	.byte	0x03, 0x50
        /*006a*/ 	.short	0x0000


	//----- nvinfo : EIATTR_MAXREG_COUNT
	.align		4
        /*006c*/ 	.byte	0x03, 0x1b
        /*006e*/ 	.short	0x00ff


	//----- nvinfo : EIATTR_MERCURY_ISA_VERSION
	.align		4
        /*0070*/ 	.byte	0x03, 0x5f
        /*0072*/ 	.short	0x0101


	//----- nvinfo : EIATTR_VRC_CTA_INIT_COUNT
	.align		4
        /*0074*/ 	.byte	0x02, 0x4a
	.zero		1
	.zero		1


	//----- nvinfo : EIATTR_EXIT_INSTR_OFFSETS
	.align		4
        /*0078*/ 	.byte	0x04, 0x1c
        /*007a*/ 	.short	(.L_47 - .L_46)


	//   ....[0]....
.L_46:
        /*007c*/ 	.word	0x00000010


	//----- nvinfo : EIATTR_CBANK_PARAM_SIZE
	.align		4
.L_47:
        /*0080*/ 	.byte	0x03, 0x19
        /*0082*/ 	.short	0x0028


	//----- nvinfo : EIATTR_PARAM_CBANK
	.align		4
        /*0084*/ 	.byte	0x04, 0x0a
        /*0086*/ 	.short	(.L_49 - .L_48)
	.align		4
.L_48:
        /*0088*/ 	.word	index@(.nv.constant0._Z10convolve2dPiS_iiiPKf)
        /*008c*/ 	.short	0x0380
        /*008e*/ 	.short	0x0028


	//----- nvinfo : EIATTR_SW_WAR
	.align		4
.L_49:
        /*0090*/ 	.byte	0x04, 0x36
        /*0092*/ 	.short	(.L_51 - .L_50)
.L_50:
        /*0094*/ 	.word	0x00000008
.L_51:


//--------------------- .nv.callgraph             --------------------------
	.section	.nv.callgraph,"",@"SHT_CUDA_CALLGRAPH"
	.align	4
	.sectionentsize	8
	.align		4
        /*0000*/ 	.word	0x00000000
	.align		4
        /*0004*/ 	.word	0xffffffff
	.align		4
        /*0008*/ 	.word	0x00000000
	.align		4
        /*000c*/ 	.word	0xfffffffe
	.align		4
        /*0010*/ 	.word	0x00000000
	.align		4
        /*0014*/ 	.word	0xfffffffd
	.align		4
        /*0018*/ 	.word	0x00000000
	.align		4
        /*001c*/ 	.word	0xfffffffc


//--------------------- .text._Z23convolve2d_sharedMemoryPiS_iiiPKf --------------------------
	.section	.text._Z23convolve2d_sharedMemoryPiS_iiiPKf,"ax",@progbits
	.align	128
        .global         _Z23convolve2d_sharedMemoryPiS_iiiPKf
        .type           _Z23convolve2d_sharedMemoryPiS_iiiPKf,@function
        .size           _Z23convolve2d_sharedMemoryPiS_iiiPKf,(.L_x_2 - _Z23convolve2d_sharedMemoryPiS_iiiPKf)
        .other          _Z23convolve2d_sharedMemoryPiS_iiiPKf,@"STO_CUDA_ENTRY STV_DEFAULT"
_Z23convolve2d_sharedMemoryPiS_iiiPKf:
.text._Z23convolve2d_sharedMemoryPiS_iiiPKf:
[----:B------:R-:W-:Y:S01]  /*0000*/  LDC R1, c[0x0][0x37c] ;  /* 0x0000df00ff017b82 */ /* 0x000fe20000000800 */
[----:B------:R-:W-:Y:S05]  /*0010*/  EXIT ;  /* 0x000000000000794d */ /* 0x000fea0003800000 */
.L_x_0:
[----:B------:R-:W-:-:S00]  /*0020*/  BRA `(.L_x_0) ;  /* 0xfffffffc00fc7947 */ /* 0x000fc0000383ffff */
[----:B------:R-:W-:-:S00]  /*0030*/  NOP ;  /* 0x0000000000007918 */ /* 0x000fc00000000000 */
        /* <DEDUP_REMOVED lines=12> */
.L_x_2:


//--------------------- .text._Z10convolve2dPiS_iiiPKf --------------------------
	.section	.text._Z10convolve2dPiS_iiiPKf,"ax",@progbits
	.align	128
        .global         _Z10convolve2dPiS_iiiPKf
        .type           _Z10convolve2dPiS_iiiPKf,@function
        .size           _Z10convolve2dPiS_iiiPKf,(.L_x_3 - _Z10convolve2dPiS_iiiPKf)
        .other          _Z10convolve2dPiS_iiiPKf,@"STO_CUDA_ENTRY STV_DEFAULT"
_Z10convolve2dPiS_iiiPKf:
.text._Z10convolve2dPiS_iiiPKf:
[----:B------:R-:W-:Y:S01]  /*0000*/  LDC R1, c[0x0][0x37c] ;  /* 0x0000df00ff017b82 */ /* 0x000fe20000000800 */
[----:B------:R-:W-:Y:S05]  /*0010*/  EXIT ;  /* 0x000000000000794d */ /* 0x000fea0003800000 */
.L_x_1:
        /* <DEDUP_REMOVED lines=14> */
.L_x_3:


//--------------------- .nv.shared.reserved.0     --------------------------
	.section	.nv.shared.reserved.0,"aw",@nobits
	.weak		__nv_reservedSMEM_offset_0_alias
	.size		__nv_reservedSMEM_offset_0_alias, 0, 64
	.other		__nv_reservedSMEM_offset_0_alias,@"STO_CUDA_RESERVED_SHARED STV_DEFAULT"
__nv_reservedSMEM_offset_0_alias:
	.zero		0
	.zero		64


//--------------------- .nv.constant0._Z23convolve2d_sharedMemoryPiS_iiiPKf --------------------------
	.section	.nv.constant0._Z23convolve2d_sharedMemoryPiS_iiiPKf,"a",@progbits
	.sectionflags	@""
	.align	4
.nv.constant0._Z23convolve2d_sharedMemoryPiS_iiiPKf:
	.zero		936


//--------------------- .nv.constant0._Z10convolve2dPiS_iiiPKf --------------------------
	.section	.nv.constant0._Z10convolve2dPiS_iiiPKf,"a",@progbits
	.sectionflags	@""
	.align	4
.nv.constant0._Z10convolve2dPiS_iiiPKf:
	.zero		936


//--------------------- SYMBOLS --------------------------

	.type		.nv.reservedSmem.offset0,@object
	.size		.nv.reservedSmem.offset0,0x4
